	.headerflags	@"EF_CUDA_TEXMODE_UNIFIED EF_CUDA_64BIT_ADDRESS EF_CUDA_ACCELERATORS EF_CUDA_SM90 EF_CUDA_VIRTUAL_SM(EF_CUDA_SM90)"
	.elftype	@"ET_EXEC"


//--------------------- .nv.info                  --------------------------
	.section	.nv.info,"",@"SHT_CUDA_INFO"
	.align	4


	//----- nvinfo : EIATTR_REGCOUNT
	.align		4
        /*0000*/ 	.byte	0x04, 0x2f
        /*0002*/ 	.short	(.L_1 - .L_0)
	.align		4
.L_0:
        /*0004*/ 	.word	index@(triton_poi_fused_convolution_40)
        /*0008*/ 	.word	0x0000000c


	//----- nvinfo : EIATTR_MIN_STACK_SIZE
	.align		4
.L_1:
        /*000c*/ 	.byte	0x04, 0x12
        /*000e*/ 	.short	(.L_3 - .L_2)
	.align		4
.L_2:
        /*0010*/ 	.word	index@(triton_poi_fused_convolution_40)
        /*0014*/ 	.word	0x00000000


	//----- nvinfo : EIATTR_FRAME_SIZE
	.align		4
.L_3:
        /*0018*/ 	.byte	0x04, 0x11
        /*001a*/ 	.short	(.L_5 - .L_4)
	.align		4
.L_4:
        /*001c*/ 	.word	index@(triton_poi_fused_convolution_40)
        /*0020*/ 	.word	0x00000000


	//----- nvinfo : EIATTR_MIN_STACK_SIZE
	.align		4
.L_5:
        /*0024*/ 	.byte	0x04, 0x12
        /*0026*/ 	.short	(.L_7 - .L_6)
	.align		4
.L_6:
        /*0028*/ 	.word	index@(triton_poi_fused_convolution_40)
        /*002c*/ 	.word	0x00000000
.L_7:


//--------------------- .nv.info.triton_poi_fused_convolution_40 --------------------------
	.section	.nv.info.triton_poi_fused_convolution_40,"",@"SHT_CUDA_INFO"
	.sectionflags	@""
	.align	4


	//----- nvinfo : EIATTR_CUDA_API_VERSION
	.align		4
        /*0000*/ 	.byte	0x04, 0x37
        /*0002*/ 	.short	(.L_9 - .L_8)
.L_8:
        /*0004*/ 	.word	0x0000007c


	//----- nvinfo : EIATTR_KPARAM_INFO
	.align		4
.L_9:
        /*0008*/ 	.byte	0x04, 0x17
        /*000a*/ 	.short	(.L_11 - .L_10)
.L_10:
        /*000c*/ 	.word	0x00000000
        /*0010*/ 	.short	0x0002
        /*0012*/ 	.short	0x0010
        /*0014*/ 	.byte	0x00, 0xf0, 0x11, 0x00


	//----- nvinfo : EIATTR_KPARAM_INFO
	.align		4
.L_11:
        /*0018*/ 	.byte	0x04, 0x17
        /*001a*/ 	.short	(.L_13 - .L_12)
.L_12:
        /*001c*/ 	.word	0x00000000
        /*0020*/ 	.short	0x0001
        /*0022*/ 	.short	0x0008
        /*0024*/ 	.byte	0x00, 0xf4, 0x21, 0x00


	//----- nvinfo : EIATTR_KPARAM_INFO
	.align		4
.L_13:
        /*0028*/ 	.byte	0x04, 0x17
        /*002a*/ 	.short	(.L_15 - .L_14)
.L_14:
        /*002c*/ 	.word	0x00000000
        /*0030*/ 	.short	0x0000
        /*0032*/ 	.short	0x0000
        /*0034*/ 	.byte	0x00, 0xf4, 0x21, 0x00


	//----- nvinfo : EIATTR_SPARSE_MMA_MASK
	.align		4
.L_15:
        /*0038*/ 	.byte	0x03, 0x50
        /*003a*/ 	.short	0x0000


	//----- nvinfo : EIATTR_MAXREG_COUNT
	.align		4
        /*003c*/ 	.byte	0x03, 0x1b
        /*003e*/ 	.short	0x00ff


	//----- nvinfo : EIATTR_EXIT_INSTR_OFFSETS
	.align		4
        /*0040*/ 	.byte	0x04, 0x1c
        /*0042*/ 	.short	(.L_17 - .L_16)


	//   ....[0]....
.L_16:
        /*0044*/ 	.word	0x00000160


	//----- nvinfo : EIATTR_REQNTID
	.align		4
.L_17:
        /*0048*/ 	.byte	0x04, 0x10
        /*004a*/ 	.short	(.L_19 - .L_18)
.L_18:
        /*004c*/ 	.word	0x00000080
        /*0050*/ 	.word	0x00000001
        /*0054*/ 	.word	0x00000001


	//----- nvinfo : EIATTR_CBANK_PARAM_SIZE
	.align		4
.L_19:
        /*0058*/ 	.byte	0x03, 0x19
        /*005a*/ 	.short	0x0014


	//----- nvinfo : EIATTR_PARAM_CBANK
	.align		4
        /*005c*/ 	.byte	0x04, 0x0a
        /*005e*/ 	.short	(.L_21 - .L_20)
	.align		4
.L_20:
        /*0060*/ 	.word	index@(.nv.constant0.triton_poi_fused_convolution_40)
        /*0064*/ 	.short	0x0210
        /*0066*/ 	.short	0x0014


	//----- nvinfo : EIATTR_SW_WAR
	.align		4
.L_21:
        /*0068*/ 	.byte	0x04, 0x36
        /*006a*/ 	.short	(.L_23 - .L_22)
.L_22:
        /*006c*/ 	.word	0x00000008
.L_23:


//--------------------- .nv.callgraph             --------------------------
	.section	.nv.callgraph,"",@"SHT_CUDA_CALLGRAPH"
	.align	4
	.sectionentsize	8
	.align		4
        /*0000*/ 	.word	0x00000000
	.align		4
        /*0004*/ 	.word	0xffffffff
	.align		4
        /*0008*/ 	.word	0x00000000
	.align		4
        /*000c*/ 	.word	0xfffffffe
	.align		4
        /*0010*/ 	.word	0x00000000
	.align		4
        /*0014*/ 	.word	0xfffffffd
	.align		4
        /*0018*/ 	.word	0x00000000
	.align		4
        /*001c*/ 	.word	0xfffffffc


//--------------------- .text.triton_poi_fused_convolution_40 --------------------------
	.section	.text.triton_poi_fused_convolution_40,"ax",@progbits
	.align	128
        .global         triton_poi_fused_convolution_40
        .type           triton_poi_fused_convolution_40,@function
        .size           triton_poi_fused_convolution_40,(.L_x_1 - triton_poi_fused_convolution_40)
        .other          triton_poi_fused_convolution_40,@"STO_CUDA_ENTRY STV_DEFAULT"
triton_poi_fused_convolution_40:
.text.triton_poi_fused_convolution_40:
[----:B------:R-:W-:Y:S01]  /*0000*/  LDC R1, c[0x0][0x28] ;  /* 0x00000a00ff017b82 */ /* 0x000fe20000000800 */
[----:B------:R-:W1:Y:S07]  /*0010*/  S2R R0, SR_TID.X ;  /* 0x0000000000007919 */ /* 0x000e6e0000002100 */
[----:B------:R-:W2:Y:S01]  /*0020*/  LDC.64 R4, c[0x0][0x218] ;  /* 0x00008600ff047b82 */ /* 0x000ea20000000a00 */
[----:B------:R-:W-:Y:S01]  /*0030*/  ULDC.64 UR4, c[0x0][0x208] ;  /* 0x0000820000047ab9 */ /* 0x000fe20000000a00 */
[----:B------:R-:W3:Y:S01]  /*0040*/  S2R R7, SR_CTAID.X ;  /* 0x0000000000077919 */ /* 0x000ee20000002500 */
[----:B-1----:R-:W-:-:S02]  /*0050*/  LOP3.LUT R0, R0, 0x7f, RZ, 0xc0, !PT ;  /* 0x0000007f00007812 */ /* 0x002fc400078ec0ff */
[----:B---3--:R-:W-:-:S03]  /*0060*/  SHF.R.S32.HI R2, RZ, 0x18, R7 ;  /* 0x00000018ff027819 */ /* 0x008fc60000011407 */
[----:B------:R-:W-:Y:S01]  /*0070*/  IMAD R7, R7, 0x80, R0 ;  /* 0x0000008007077824 */ /* 0x000fe200078e0200 */
[----:B------:R-:W-:Y:S02]  /*0080*/  SGXT R0, R2, 0x1 ;  /* 0x000000010200781a */ /* 0x000fe40000000200 */
[----:B------:R-:W1:Y:S02]  /*0090*/  LDC.64 R2, c[0x0][0x210] ;  /* 0x00008400ff027b82 */ /* 0x000e640000000a00 */
[----:B------:R-:W-:-:S04]  /*00a0*/  LEA.HI R0, R0, R7, RZ, 0x2 ;  /* 0x0000000700007211 */ /* 0x000fc800078f10ff */
[--C-:B------:R-:W-:Y:S02]  /*00b0*/  SHF.R.S32.HI R6, RZ, 0x2, R0.reuse ;  /* 0x00000002ff067819 */ /* 0x100fe40000011400 */
[----:B------:R-:W-:-:S04]  /*00c0*/  SHF.R.S32.HI R9, RZ, 0x1f, R0 ;  /* 0x0000001fff097819 */ /* 0x000fc80000011400 */
[----:B------:R-:W-:-:S04]  /*00d0*/  LEA.HI R9, R9, R6, RZ, 0xa ;  /* 0x0000000609097211 */ /* 0x000fc800078f50ff */
[----:B------:R-:W-:-:S05]  /*00e0*/  LOP3.LUT R9, R9, 0xfffffc00, RZ, 0xc0, !PT ;  /* 0xfffffc0009097812 */ /* 0x000fca00078ec0ff */
[----:B------:R-:W-:Y:S02]  /*00f0*/  IMAD.IADD R9, R6, 0x1, -R9 ;  /* 0x0000000106097824 */ /* 0x000fe400078e0a09 */
[----:B-1----:R-:W-:-:S04]  /*0100*/  IMAD.WIDE R2, R7, 0x4, R2 ;  /* 0x0000000407027825 */ /* 0x002fc800078e0202 */
[----:B--2---:R-:W-:Y:S01]  /*0110*/  IMAD.WIDE R4, R9, 0x4, R4 ;  /* 0x0000000409047825 */ /* 0x004fe200078e0204 */
[----:B------:R-:W2:Y:S05]  /*0120*/  LDG.E R0, desc[UR4][R2.64] ;  /* 0x0000000402007981 */ /* 0x000eaa000c1e1900 */
[----:B------:R-:W2:Y:S02]  /*0130*/  LDG.E.EL R5, desc[UR4][R4.64] ;  /* 0x0000000404057981 */ /* 0x000ea4000c2e1900 */
[----:B--2---:R-:W-:-:S05]  /*0140*/  FADD R7, R0, R5 ;  /* 0x0000000500077221 */ /* 0x004fca0000000000 */
[----:B------:R-:W-:Y:S01]  /*0150*/  STG.E desc[UR4][R2.64], R7 ;  /* 0x0000000702007986 */ /* 0x000fe2000c101904 */
[----:B------:R-:W-:Y:S05]  /*0160*/  EXIT ;  /* 0x000000000000794d */ /* 0x000fea0003800000 */
.L_x_0:
[----:B------:R-:W-:-:S00]  /*0170*/  BRA `(.L_x_0) ;  /* 0xfffffffc00fc7947 */ /* 0x000fc0000383ffff */
[----:B------:R-:W-:-:S00]  /*0180*/  NOP ;  /* 0x0000000000007918 */ /* 0x000fc00000000000 */
[----:B------:R-:W-:-:S00]  /*0190*/  NOP ;  /* 0x0000000000007918 */ /* 0x000fc00000000000 */
[----:B------:R-:W-:-:S00]  /*01a0*/  NOP ;  /* 0x0000000000007918 */ /* 0x000fc00000000000 */
[----:B------:R-:W-:-:S00]  /*01b0*/  NOP ;  /* 0x0000000000007918 */ /* 0x000fc00000000000 */
[----:B------:R-:W-:-:S00]  /*01c0*/  NOP ;  /* 0x0000000000007918 */ /* 0x000fc00000000000 */
[----:B------:R-:W-:-:S00]  /*01d0*/  NOP ;  /* 0x0000000000007918 */ /* 0x000fc00000000000 */
[----:B------:R-:W-:-:S00]  /*01e0*/  NOP ;  /* 0x0000000000007918 */ /* 0x000fc00000000000 */
[----:B------:R-:W-:-:S00]  /*01f0*/  NOP ;  /* 0x0000000000007918 */ /* 0x000fc00000000000 */
.L_x_1:


//--------------------- .nv.constant0.triton_poi_fused_convolution_40 --------------------------
	.section	.nv.constant0.triton_poi_fused_convolution_40,"a",@progbits
	.sectionflags	@""
	.align	4
.nv.constant0.triton_poi_fused_convolution_40:
	.zero		548
